	.headerflags	@"EF_CUDA_TEXMODE_UNIFIED EF_CUDA_64BIT_ADDRESS EF_CUDA_ACCELERATORS EF_CUDA_SM90 EF_CUDA_VIRTUAL_SM(EF_CUDA_SM90)"
	.elftype	@"ET_EXEC"


//--------------------- .nv.info                  --------------------------
	.section	.nv.info,"",@"SHT_CUDA_INFO"
	.align	4


	//----- nvinfo : EIATTR_REGCOUNT
	.align		4
        /*0000*/ 	.byte	0x04, 0x2f
        /*0002*/ 	.short	(.L_1 - .L_0)
	.align		4
.L_0:
        /*0004*/ 	.word	index@(triton_per_fused__softmax_1)
        /*0008*/ 	.word	0x00000012


	//----- nvinfo : EIATTR_MIN_STACK_SIZE
	.align		4
.L_1:
        /*000c*/ 	.byte	0x04, 0x12
        /*000e*/ 	.short	(.L_3 - .L_2)
	.align		4
.L_2:
        /*0010*/ 	.word	index@(triton_per_fused__softmax_1)
        /*0014*/ 	.word	0x00000000


	//----- nvinfo : EIATTR_FRAME_SIZE
	.align		4
.L_3:
        /*0018*/ 	.byte	0x04, 0x11
        /*001a*/ 	.short	(.L_5 - .L_4)
	.align		4
.L_4:
        /*001c*/ 	.word	index@(triton_per_fused__softmax_1)
        /*0020*/ 	.word	0x00000000


	//----- nvinfo : EIATTR_MIN_STACK_SIZE
	.align		4
.L_5:
        /*0024*/ 	.byte	0x04, 0x12
        /*0026*/ 	.short	(.L_7 - .L_6)
	.align		4
.L_6:
        /*0028*/ 	.word	index@(triton_per_fused__softmax_1)
        /*002c*/ 	.word	0x00000000
.L_7:


//--------------------- .nv.info.triton_per_fused__softmax_1 --------------------------
	.section	.nv.info.triton_per_fused__softmax_1,"",@"SHT_CUDA_INFO"
	.sectionflags	@""
	.align	4


	//----- nvinfo : EIATTR_CUDA_API_VERSION
	.align		4
        /*0000*/ 	.byte	0x04, 0x37
        /*0002*/ 	.short	(.L_9 - .L_8)
.L_8:
        /*0004*/ 	.word	0x0000007c


	//----- nvinfo : EIATTR_KPARAM_INFO
	.align		4
.L_9:
        /*0008*/ 	.byte	0x04, 0x17
        /*000a*/ 	.short	(.L_11 - .L_10)
.L_10:
        /*000c*/ 	.word	0x00000000
        /*0010*/ 	.short	0x0002
        /*0012*/ 	.short	0x000c
        /*0014*/ 	.byte	0x00, 0xf0, 0x11, 0x00


	//----- nvinfo : EIATTR_KPARAM_INFO
	.align		4
.L_11:
        /*0018*/ 	.byte	0x04, 0x17
        /*001a*/ 	.short	(.L_13 - .L_12)
.L_12:
        /*001c*/ 	.word	0x00000000
        /*0020*/ 	.short	0x0001
        /*0022*/ 	.short	0x0008
        /*0024*/ 	.byte	0x00, 0xf0, 0x11, 0x00


	//----- nvinfo : EIATTR_KPARAM_INFO
	.align		4
.L_13:
        /*0028*/ 	.byte	0x04, 0x17
        /*002a*/ 	.short	(.L_15 - .L_14)
.L_14:
        /*002c*/ 	.word	0x00000000
        /*0030*/ 	.short	0x0000
        /*0032*/ 	.short	0x0000
        /*0034*/ 	.byte	0x00, 0xf4, 0x21, 0x00


	//----- nvinfo : EIATTR_SPARSE_MMA_MASK
	.align		4
.L_15:
        /*0038*/ 	.byte	0x03, 0x50
        /*003a*/ 	.short	0x0000


	//----- nvinfo : EIATTR_MAXREG_COUNT
	.align		4
        /*003c*/ 	.byte	0x03, 0x1b
        /*003e*/ 	.short	0x00ff


	//----- nvinfo : EIATTR_COOP_GROUP_MASK_REGIDS
	.align		4
        /*0040*/ 	.byte	0x04, 0x29
        /*0042*/ 	.short	(.L_17 - .L_16)


	//   ....[0]....
.L_16:
        /*0044*/ 	.word	0xffffffff


	//   ....[1]....
        /*0048*/ 	.word	0xffffffff


	//   ....[2]....
        /*004c*/ 	.word	0xffffffff


	//   ....[3]....
        /*0050*/ 	.word	0xffffffff


	//----- nvinfo : EIATTR_COOP_GROUP_INSTR_OFFSETS
	.align		4
.L_17:
        /*0054*/ 	.byte	0x04, 0x28
        /*0056*/ 	.short	(.L_19 - .L_18)


	//   ....[0]....
.L_18:
        /*0058*/ 	.word	0x00000260


	//   ....[1]....
        /*005c*/ 	.word	0x000002a0


	//   ....[2]....
        /*0060*/ 	.word	0x000004d0


	//   ....[3]....
        /*0064*/ 	.word	0x000004f0


	//----- nvinfo : EIATTR_EXIT_INSTR_OFFSETS
	.align		4
.L_19:
        /*0068*/ 	.byte	0x04, 0x1c
        /*006a*/ 	.short	(.L_21 - .L_20)


	//   ....[0]....
.L_20:
        /*006c*/ 	.word	0x00000620


	//   ....[1]....
        /*0070*/ 	.word	0x00000640


	//----- nvinfo : EIATTR_REQNTID
	.align		4
.L_21:
        /*0074*/ 	.byte	0x04, 0x10
        /*0076*/ 	.short	(.L_23 - .L_22)
.L_22:
        /*0078*/ 	.word	0x00000080
        /*007c*/ 	.word	0x00000001
        /*0080*/ 	.word	0x00000001


	//----- nvinfo : EIATTR_CRS_STACK_SIZE
	.align		4
.L_23:
        /*0084*/ 	.byte	0x04, 0x1e
        /*0086*/ 	.short	(.L_25 - .L_24)
.L_24:
        /*0088*/ 	.word	0x00000000


	//----- nvinfo : EIATTR_CBANK_PARAM_SIZE
	.align		4
.L_25:
        /*008c*/ 	.byte	0x03, 0x19
        /*008e*/ 	.short	0x0010


	//----- nvinfo : EIATTR_PARAM_CBANK
	.align		4
        /*0090*/ 	.byte	0x04, 0x0a
        /*0092*/ 	.short	(.L_27 - .L_26)
	.align		4
.L_26:
        /*0094*/ 	.word	index@(.nv.constant0.triton_per_fused__softmax_1)
        /*0098*/ 	.short	0x0210
        /*009a*/ 	.short	0x0010


	//----- nvinfo : EIATTR_SW_WAR
	.align		4
.L_27:
        /*009c*/ 	.byte	0x04, 0x36
        /*009e*/ 	.short	(.L_29 - .L_28)
.L_28:
        /*00a0*/ 	.word	0x00000008
.L_29:


//--------------------- .nv.callgraph             --------------------------
	.section	.nv.callgraph,"",@"SHT_CUDA_CALLGRAPH"
	.align	4
	.sectionentsize	8
	.align		4
        /*0000*/ 	.word	0x00000000
	.align		4
        /*0004*/ 	.word	0xffffffff
	.align		4
        /*0008*/ 	.word	0x00000000
	.align		4
        /*000c*/ 	.word	0xfffffffe
	.align		4
        /*0010*/ 	.word	0x00000000
	.align		4
        /*0014*/ 	.word	0xfffffffd
	.align		4
        /*0018*/ 	.word	0x00000000
	.align		4
        /*001c*/ 	.word	0xfffffffc


//--------------------- .text.triton_per_fused__softmax_1 --------------------------
	.section	.text.triton_per_fused__softmax_1,"ax",@progbits
	.align	128
        .global         triton_per_fused__softmax_1
        .type           triton_per_fused__softmax_1,@function
        .size           triton_per_fused__softmax_1,(.L_x_3 - triton_per_fused__softmax_1)
        .other          triton_per_fused__softmax_1,@"STO_CUDA_ENTRY STV_DEFAULT"
triton_per_fused__softmax_1:
.text.triton_per_fused__softmax_1:
[----:B------:R-:W0:Y:S02]  /*0000*/  LDC R1, c[0x0][0x28] ;  /* 0x00000a00ff017b82 */ /* 0x000e240000000800 */
[----:B------:R-:W1:Y:S01]  /*0010*/  S2R R4, SR_TID.X ;  /* 0x0000000000047919 */ /* 0x000e620000002100 */
[----:B------:R-:W2:Y:S01]  /*0020*/  S2UR UR4, SR_CTAID.X ;  /* 0x00000000000479c3 */ /* 0x000ea20000002500 */
[----:B------:R-:W-:Y:S01]  /*0030*/  BSSY B0, `(.L_x_0) ;  /* 0x0000010000007945 */ /* 0x000fe20003800000 */
[----:B------:R-:W-:-:S06]  /*0040*/  CS2R R6, SRZ ;  /* 0x0000000000067805 */ /* 0x000fcc000001ff00 */
[----:B------:R-:W3:Y:S01]  /*0050*/  LDC.64 R2, c[0x0][0x210] ;  /* 0x00008400ff027b82 */ /* 0x000ee20000000a00 */
[----:B--2---:R-:W-:Y:S01]  /*0060*/  USHF.L.U32 UR4, UR4, 0x5, URZ ;  /* 0x0000000504047899 */ /* 0x004fe2000800063f */
[----:B-1----:R-:W-:Y:S02]  /*0070*/  SHF.R.U32.HI R0, RZ, 0x2, R4 ;  /* 0x00000002ff007819 */ /* 0x002fe40000011604 */
[----:B------:R-:W-:Y:S02]  /*0080*/  SHF.L.U32 R4, R4, 0x2, RZ ;  /* 0x0000000204047819 */ /* 0x000fe400000006ff */
[----:B------:R-:W-:Y:S02]  /*0090*/  SGXT.U32 R0, R0, 0x5 ;  /* 0x000000050000781a */ /* 0x000fe40000000000 */
[----:B------:R-:W-:Y:S02]  /*00a0*/  LOP3.LUT R5, R4, 0xc, RZ, 0xc0, !PT ;  /* 0x0000000c04057812 */ /* 0x000fe400078ec0ff */
[----:B------:R-:W-:Y:S01]  /*00b0*/  LOP3.LUT R0, R0, UR4, RZ, 0xfc, !PT ;  /* 0x0000000400007c12 */ /* 0x000fe2000f8efcff */
[----:B------:R-:W-:-:S03]  /*00c0*/  ULDC.64 UR4, c[0x0][0x208] ;  /* 0x0000820000047ab9 */ /* 0x000fc60000000a00 */
[C---:B------:R-:W-:Y:S02]  /*00d0*/  ISETP.GE.AND P0, PT, R0.reuse, 0x40, PT ;  /* 0x000000400000780c */ /* 0x040fe40003f06270 */
[----:B------:R-:W-:-:S05]  /*00e0*/  LEA R5, R0, R5, 0x4 ;  /* 0x0000000500057211 */ /* 0x000fca00078e20ff */
[----:B---3--:R-:W-:Y:S01]  /*00f0*/  IMAD.WIDE R2, R5, 0x4, R2 ;  /* 0x0000000405027825 */ /* 0x008fe200078e0202 */
[----:B------:R-:W-:-:S05]  /*0100*/  CS2R R4, SRZ ;  /* 0x0000000000047805 */ /* 0x000fca000001ff00 */
[----:B------:R-:W-:Y:S05]  /*0110*/  @P0 BRA `(.L_x_1) ;  /* 0x0000000000040947 */ /* 0x000fea0003800000 */
[----:B------:R1:W5:Y:S02]  /*0120*/  LDG.E.128 R4, desc[UR4][R2.64] ;  /* 0x0000000402047981 */ /* 0x000364000c1e1d00 */
.L_x_1:
[----:B------:R-:W-:Y:S05]  /*0130*/  BSYNC B0 ;  /* 0x0000000000007941 */ /* 0x000fea0003800000 */
.L_x_0:
[----:B-----5:R-:W-:Y:S02]  /*0140*/  SEL R5, R5, RZ, !P0 ;  /* 0x000000ff05057207 */ /* 0x020fe40004000000 */
[----:B------:R-:W-:Y:S02]  /*0150*/  SEL R4, R4, RZ, !P0 ;  /* 0x000000ff04047207 */ /* 0x000fe40004000000 */
[----:B------:R-:W-:Y:S02]  /*0160*/  FSEL R9, R5, -INF , !P0 ;  /* 0xff80000005097808 */ /* 0x000fe40004000000 */
[----:B------:R-:W-:Y:S02]  /*0170*/  FSEL R0, R4, -INF , !P0 ;  /* 0xff80000004007808 */ /* 0x000fe40004000000 */
[----:B------:R-:W-:Y:S02]  /*0180*/  SEL R6, R6, RZ, !P0 ;  /* 0x000000ff06067207 */ /* 0x000fe40004000000 */
[----:B------:R-:W-:-:S02]  /*0190*/  FSETP.GT.AND P1, PT, R0, R9, PT ;  /* 0x000000090000720b */ /* 0x000fc40003f24000 */
[----:B------:R-:W-:Y:S02]  /*01a0*/  FSETP.NAN.AND P2, PT, R0, R0, PT ;  /* 0x000000000000720b */ /* 0x000fe40003f48000 */
[----:B------:R-:W-:Y:S02]  /*01b0*/  FSEL R11, R6, -INF , !P0 ;  /* 0xff800000060b7808 */ /* 0x000fe40004000000 */
[----:B------:R-:W-:-:S07]  /*01c0*/  SEL R7, R7, RZ, !P0 ;  /* 0x000000ff07077207 */ /* 0x000fce0004000000 */
[----:B------:R-:W-:Y:S02]  /*01d0*/  @!P1 FSEL R0, R0, R9, P2 ;  /* 0x0000000900009208 */ /* 0x000fe40001000000 */
[----:B------:R-:W-:Y:S02]  /*01e0*/  FSEL R9, R7, -INF , !P0 ;  /* 0xff80000007097808 */ /* 0x000fe40004000000 */
[C---:B------:R-:W-:Y:S02]  /*01f0*/  FSETP.GT.AND P1, PT, R0.reuse, R11, PT ;  /* 0x0000000b0000720b */ /* 0x040fe40003f24000 */
[----:B------:R-:W-:-:S11]  /*0200*/  FSETP.NAN.AND P2, PT, R0, R0, PT ;  /* 0x000000000000720b */ /* 0x000fd60003f48000 */
[----:B------:R-:W-:-:S04]  /*0210*/  @!P1 FSEL R0, R0, R11, P2 ;  /* 0x0000000b00009208 */ /* 0x000fc80001000000 */
[C---:B------:R-:W-:Y:S02]  /*0220*/  FSETP.GT.AND P1, PT, R0.reuse, R9, PT ;  /* 0x000000090000720b */ /* 0x040fe40003f24000 */
[----:B------:R-:W-:-:S11]  /*0230*/  FSETP.NAN.AND P2, PT, R0, R0, PT ;  /* 0x000000000000720b */ /* 0x000fd60003f48000 */
[----:B------:R-:W-:-:S04]  /*0240*/  @!P1 FSEL R0, R0, R9, P2 ;  /* 0x0000000900009208 */ /* 0x000fc80001000000 */
[C---:B------:R-:W-:Y:S01]  /*0250*/  FSETP.NAN.AND P2, PT, R0.reuse, R0, PT ;  /* 0x000000000000720b */ /* 0x040fe20003f48000 */
[----:B------:R-:W2:Y:S02]  /*0260*/  SHFL.BFLY PT, R9, R0, 0x2, 0x1f ;  /* 0x0c401f0000097f89 */ /* 0x000ea400000e0000 */
[----:B--2---:R-:W-:-:S13]  /*0270*/  FSETP.GT.AND P1, PT, R0, R9, PT ;  /* 0x000000090000720b */ /* 0x004fda0003f24000 */
[----:B------:R-:W-:-:S04]  /*0280*/  @!P1 FSEL R0, R0, R9, P2 ;  /* 0x0000000900009208 */ /* 0x000fc80001000000 */
[C---:B------:R-:W-:Y:S01]  /*0290*/  FSETP.NAN.AND P2, PT, R0.reuse, R0, PT ;  /* 0x000000000000720b */ /* 0x040fe20003f48000 */
[----:B------:R-:W2:Y:S02]  /*02a0*/  SHFL.BFLY PT, R9, R0, 0x1, 0x1f ;  /* 0x0c201f0000097f89 */ /* 0x000ea400000e0000 */
[----:B--2---:R-:W-:-:S13]  /*02b0*/  FSETP.GT.AND P1, PT, R0, R9, PT ;  /* 0x000000090000720b */ /* 0x004fda0003f24000 */
[----:B------:R-:W-:-:S05]  /*02c0*/  @!P1 FSEL R0, R0, R9, P2 ;  /* 0x0000000900009208 */ /* 0x000fca0001000000 */
[--C-:B------:R-:W-:Y:S01]  /*02d0*/  FADD R4, R4, -R0.reuse ;  /* 0x8000000004047221 */ /* 0x100fe20000000000 */
[--C-:B------:R-:W-:Y:S01]  /*02e0*/  FADD R5, R5, -R0.reuse ;  /* 0x8000000005057221 */ /* 0x100fe20000000000 */
[--C-:B------:R-:W-:Y:S01]  /*02f0*/  FADD R6, R6, -R0.reuse ;  /* 0x8000000006067221 */ /* 0x100fe20000000000 */
[----:B------:R-:W-:Y:S01]  /*0300*/  FADD R0, R7, -R0 ;  /* 0x8000000007007221 */ /* 0x000fe20000000000 */
[----:B------:R-:W-:Y:S01]  /*0310*/  FMUL R4, R4, 0.70710676908493041992 ;  /* 0x3f3504f304047820 */ /* 0x000fe20000400000 */
[----:B------:R-:W-:Y:S01]  /*0320*/  FMUL R5, R5, 0.70710676908493041992 ;  /* 0x3f3504f305057820 */ /* 0x000fe20000400000 */
[----:B------:R-:W-:Y:S01]  /*0330*/  FMUL R6, R6, 0.70710676908493041992 ;  /* 0x3f3504f306067820 */ /* 0x000fe20000400000 */
[----:B------:R-:W-:Y:S01]  /*0340*/  FMUL R0, R0, 0.70710676908493041992 ;  /* 0x3f3504f300007820 */ /* 0x000fe20000400000 */
[----:B------:R-:W-:Y:S01]  /*0350*/  FMUL R4, R4, 1.4426950216293334961 ;  /* 0x3fb8aa3b04047820 */ /* 0x000fe20000400000 */
[----:B------:R-:W-:Y:S01]  /*0360*/  FMUL R5, R5, 1.4426950216293334961 ;  /* 0x3fb8aa3b05057820 */ /* 0x000fe20000400000 */
[----:B------:R-:W-:Y:S01]  /*0370*/  FMUL R6, R6, 1.4426950216293334961 ;  /* 0x3fb8aa3b06067820 */ /* 0x000fe20000400000 */
[----:B------:R-:W-:-:S02]  /*0380*/  FMUL R9, R0, 1.4426950216293334961 ;  /* 0x3fb8aa3b00097820 */ /* 0x000fc40000400000 */
[----:B------:R-:W-:Y:S02]  /*0390*/  FSETP.GEU.AND P1, PT, R4, -126, PT ;  /* 0xc2fc00000400780b */ /* 0x000fe40003f2e000 */
[----:B------:R-:W-:Y:S02]  /*03a0*/  FSETP.GEU.AND P2, PT, R5, -126, PT ;  /* 0xc2fc00000500780b */ /* 0x000fe40003f4e000 */
[----:B------:R-:W-:Y:S02]  /*03b0*/  FSETP.GEU.AND P3, PT, R6, -126, PT ;  /* 0xc2fc00000600780b */ /* 0x000fe40003f6e000 */
[----:B------:R-:W-:-:S07]  /*03c0*/  FSETP.GEU.AND P4, PT, R9, -126, PT ;  /* 0xc2fc00000900780b */ /* 0x000fce0003f8e000 */
[----:B------:R-:W-:Y:S02]  /*03d0*/  @!P1 FMUL R4, R4, 0.5 ;  /* 0x3f00000004049820 */ /* 0x000fe40000400000 */
[----:B------:R-:W-:Y:S02]  /*03e0*/  @!P2 FMUL R5, R5, 0.5 ;  /* 0x3f0000000505a820 */ /* 0x000fe40000400000 */
[----:B------:R-:W2:Y:S01]  /*03f0*/  MUFU.EX2 R0, R4 ;  /* 0x0000000400007308 */ /* 0x000ea20000000800 */
[----:B------:R-:W-:Y:S01]  /*0400*/  @!P3 FMUL R6, R6, 0.5 ;  /* 0x3f0000000606b820 */ /* 0x000fe20000400000 */
[----:B------:R-:W-:-:S06]  /*0410*/  @!P4 FMUL R9, R9, 0.5 ;  /* 0x3f0000000909c820 */ /* 0x000fcc0000400000 */
[----:B------:R-:W3:Y:S01]  /*0420*/  MUFU.EX2 R7, R5 ;  /* 0x0000000500077308 */ /* 0x000ee20000000800 */
[----:B--2---:R-:W-:-:S07]  /*0430*/  @!P1 FMUL R0, R0, R0 ;  /* 0x0000000000009220 */ /* 0x004fce0000400000 */
[----:B------:R-:W2:Y:S01]  /*0440*/  MUFU.EX2 R8, R6 ;  /* 0x0000000600087308 */ /* 0x000ea20000000800 */
[----:B---3--:R-:W-:-:S07]  /*0450*/  @!P2 FMUL R7, R7, R7 ;  /* 0x000000070707a220 */ /* 0x008fce0000400000 */
[----:B------:R-:W3:Y:S01]  /*0460*/  MUFU.EX2 R10, R9 ;  /* 0x00000009000a7308 */ /* 0x000ee20000000800 */
[----:B------:R-:W-:Y:S01]  /*0470*/  FADD R11, R0, R7 ;  /* 0x00000007000b7221 */ /* 0x000fe20000000000 */
[----:B--2---:R-:W-:-:S04]  /*0480*/  @!P3 FMUL R8, R8, R8 ;  /* 0x000000080808b220 */ /* 0x004fc80000400000 */
[----:B------:R-:W-:Y:S01]  /*0490*/  FADD R11, R8, R11 ;  /* 0x0000000b080b7221 */ /* 0x000fe20000000000 */
[----:B---3--:R-:W-:-:S04]  /*04a0*/  @!P4 FMUL R10, R10, R10 ;  /* 0x0000000a0a0ac220 */ /* 0x008fc80000400000 */
[----:B------:R-:W-:-:S05]  /*04b0*/  FADD R11, R10, R11 ;  /* 0x0000000b0a0b7221 */ /* 0x000fca0000000000 */
[----:B------:R-:W-:-:S05]  /*04c0*/  FSEL R11, R11, RZ, !P0 ;  /* 0x000000ff0b0b7208 */ /* 0x000fca0004000000 */
[----:B------:R-:W2:Y:S02]  /*04d0*/  SHFL.BFLY PT, R4, R11, 0x2, 0x1f ;  /* 0x0c401f000b047f89 */ /* 0x000ea400000e0000 */
[----:B--2---:R-:W-:-:S05]  /*04e0*/  FADD R4, R11, R4 ;  /* 0x000000040b047221 */ /* 0x004fca0000000000 */
[----:B------:R-:W2:Y:S02]  /*04f0*/  SHFL.BFLY PT, R5, R4, 0x1, 0x1f ;  /* 0x0c201f0004057f89 */ /* 0x000ea400000e0000 */
[----:B--2---:R-:W-:-:S05]  /*0500*/  FADD R5, R4, R5 ;  /* 0x0000000504057221 */ /* 0x004fca0000000000 */
[C---:B------:R-:W-:Y:S02]  /*0510*/  FSETP.GT.AND P1, PT, |R5|.reuse, 8.50705917302346158658e+37, PT ;  /* 0x7e8000000500780b */ /* 0x040fe40003f24200 */
[----:B------:R-:W-:-:S11]  /*0520*/  FSETP.GEU.AND P2, PT, |R5|, 1.175494350822287508e-38, PT ;  /* 0x008000000500780b */ /* 0x000fd60003f4e200 */
[----:B------:R-:W-:Y:S01]  /*0530*/  @P1 FMUL R5, R5, 0.25 ;  /* 0x3e80000005051820 */ /* 0x000fe20000400000 */
[----:B------:R-:W-:Y:S01]  /*0540*/  @P1 FMUL R0, R0, 0.25 ;  /* 0x3e80000000001820 */ /* 0x000fe20000400000 */
[----:B------:R-:W-:Y:S01]  /*0550*/  @P1 FMUL R7, R7, 0.25 ;  /* 0x3e80000007071820 */ /* 0x000fe20000400000 */
[----:B------:R-:W-:Y:S01]  /*0560*/  @P1 FMUL R8, R8, 0.25 ;  /* 0x3e80000008081820 */ /* 0x000fe20000400000 */
[----:B------:R-:W-:Y:S01]  /*0570*/  @!P2 FMUL R5, R5, 16777216 ;  /* 0x4b8000000505a820 */ /* 0x000fe20000400000 */
[----:B------:R-:W-:Y:S01]  /*0580*/  @P1 FMUL R10, R10, 0.25 ;  /* 0x3e8000000a0a1820 */ /* 0x000fe20000400000 */
[----:B------:R-:W-:Y:S01]  /*0590*/  @!P2 FMUL R0, R0, 16777216 ;  /* 0x4b8000000000a820 */ /* 0x000fe20000400000 */
[----:B------:R-:W-:Y:S01]  /*05a0*/  @!P2 FMUL R7, R7, 16777216 ;  /* 0x4b8000000707a820 */ /* 0x000fe20000400000 */
[----:B------:R-:W-:Y:S01]  /*05b0*/  @!P2 FMUL R8, R8, 16777216 ;  /* 0x4b8000000808a820 */ /* 0x000fe20000400000 */
[----:B------:R-:W-:Y:S01]  /*05c0*/  @!P2 FMUL R10, R10, 16777216 ;  /* 0x4b8000000a0aa820 */ /* 0x000fe20000400000 */
[----:B------:R-:W2:Y:S02]  /*05d0*/  MUFU.RCP R5, R5 ;  /* 0x0000000500057308 */ /* 0x000ea40000001000 */
[C---:B--2---:R-:W-:Y:S01]  /*05e0*/  FMUL R12, R5.reuse, R0 ;  /* 0x00000000050c7220 */ /* 0x044fe20000400000 */
[C---:B------:R-:W-:Y:S01]  /*05f0*/  FMUL R13, R5.reuse, R7 ;  /* 0x00000007050d7220 */ /* 0x040fe20000400000 */
[C---:B------:R-:W-:Y:S01]  /*0600*/  FMUL R14, R5.reuse, R8 ;  /* 0x00000008050e7220 */ /* 0x040fe20000400000 */
[----:B------:R-:W-:Y:S01]  /*0610*/  FMUL R15, R5, R10 ;  /* 0x0000000a050f7220 */ /* 0x000fe20000400000 */
[----:B------:R-:W-:Y:S06]  /*0620*/  @P0 EXIT ;  /* 0x000000000000094d */ /* 0x000fec0003800000 */
[----:B------:R-:W-:Y:S01]  /*0630*/  STG.E.128 desc[UR4][R2.64], R12 ;  /* 0x0000000c02007986 */ /* 0x000fe2000c101d04 */
[----:B------:R-:W-:Y:S05]  /*0640*/  EXIT ;  /* 0x000000000000794d */ /* 0x000fea0003800000 */
.L_x_2:
[----:B------:R-:W-:-:S00]  /*0650*/  BRA `(.L_x_2) ;  /* 0xfffffffc00fc7947 */ /* 0x000fc0000383ffff */
[----:B------:R-:W-:-:S00]  /*0660*/  NOP ;  /* 0x0000000000007918 */ /* 0x000fc00000000000 */
        /* <DEDUP_REMOVED lines=9> */
.L_x_3:


//--------------------- .nv.constant0.triton_per_fused__softmax_1 --------------------------
	.section	.nv.constant0.triton_per_fused__softmax_1,"a",@progbits
	.sectionflags	@""
	.align	4
.nv.constant0.triton_per_fused__softmax_1:
	.zero		544
